	.headerflags	@"EF_CUDA_TEXMODE_UNIFIED EF_CUDA_64BIT_ADDRESS EF_CUDA_ACCELERATORS EF_CUDA_SM90 EF_CUDA_VIRTUAL_SM(EF_CUDA_SM90)"
	.elftype	@"ET_EXEC"


//--------------------- .nv.info                  --------------------------
	.section	.nv.info,"",@"SHT_CUDA_INFO"
	.align	4


	//----- nvinfo : EIATTR_REGCOUNT
	.align		4
        /*0000*/ 	.byte	0x04, 0x2f
        /*0002*/ 	.short	(.L_3 - .L_2)
	.align		4
.L_2:
        /*0004*/ 	.word	index@(triton_poi_fused__native_batch_norm_legit_no_training_add_23)
        /*0008*/ 	.word	0x00000018


	//----- nvinfo : EIATTR_MIN_STACK_SIZE
	.align		4
.L_3:
        /*000c*/ 	.byte	0x04, 0x12
        /*000e*/ 	.short	(.L_5 - .L_4)
	.align		4
.L_4:
        /*0010*/ 	.word	index@(triton_poi_fused__native_batch_norm_legit_no_training_add_23)
        /*0014*/ 	.word	0x00000000


	//----- nvinfo : EIATTR_FRAME_SIZE
	.align		4
.L_5:
        /*0018*/ 	.byte	0x04, 0x11
        /*001a*/ 	.short	(.L_7 - .L_6)
	.align		4
.L_6:
        /*001c*/ 	.word	index@(triton_poi_fused__native_batch_norm_legit_no_training_add_23)
        /*0020*/ 	.word	0x00000000


	//----- nvinfo : EIATTR_MIN_STACK_SIZE
	.align		4
.L_7:
        /*0024*/ 	.byte	0x04, 0x12
        /*0026*/ 	.short	(.L_9 - .L_8)
	.align		4
.L_8:
        /*0028*/ 	.word	index@(triton_poi_fused__native_batch_norm_legit_no_training_add_23)
        /*002c*/ 	.word	0x00000000
.L_9:


//--------------------- .nv.info.triton_poi_fused__native_batch_norm_legit_no_training_add_23 --------------------------
	.section	.nv.info.triton_poi_fused__native_batch_norm_legit_no_training_add_23,"",@"SHT_CUDA_INFO"
	.sectionflags	@""
	.align	4


	//----- nvinfo : EIATTR_CUDA_API_VERSION
	.align		4
        /*0000*/ 	.byte	0x04, 0x37
        /*0002*/ 	.short	(.L_11 - .L_10)
.L_10:
        /*0004*/ 	.word	0x0000007c


	//----- nvinfo : EIATTR_KPARAM_INFO
	.align		4
.L_11:
        /*0008*/ 	.byte	0x04, 0x17
        /*000a*/ 	.short	(.L_13 - .L_12)
.L_12:
        /*000c*/ 	.word	0x00000000
        /*0010*/ 	.short	0x0008
        /*0012*/ 	.short	0x003c
        /*0014*/ 	.byte	0x00, 0xf0, 0x11, 0x00


	//----- nvinfo : EIATTR_KPARAM_INFO
	.align		4
.L_13:
        /*0018*/ 	.byte	0x04, 0x17
        /*001a*/ 	.short	(.L_15 - .L_14)
.L_14:
        /*001c*/ 	.word	0x00000000
        /*0020*/ 	.short	0x0007
        /*0022*/ 	.short	0x0038
        /*0024*/ 	.byte	0x00, 0xf0, 0x11, 0x00


	//----- nvinfo : EIATTR_KPARAM_INFO
	.align		4
.L_15:
        /*0028*/ 	.byte	0x04, 0x17
        /*002a*/ 	.short	(.L_17 - .L_16)
.L_16:
        /*002c*/ 	.word	0x00000000
        /*0030*/ 	.short	0x0006
        /*0032*/ 	.short	0x0030
        /*0034*/ 	.byte	0x00, 0xf4, 0x21, 0x00


	//----- nvinfo : EIATTR_KPARAM_INFO
	.align		4
.L_17:
        /*0038*/ 	.byte	0x04, 0x17
        /*003a*/ 	.short	(.L_19 - .L_18)
.L_18:
        /*003c*/ 	.word	0x00000000
        /*0040*/ 	.short	0x0005
        /*0042*/ 	.short	0x0028
        /*0044*/ 	.byte	0x00, 0xf4, 0x21, 0x00


	//----- nvinfo : EIATTR_KPARAM_INFO
	.align		4
.L_19:
        /*0048*/ 	.byte	0x04, 0x17
        /*004a*/ 	.short	(.L_21 - .L_20)
.L_20:
        /*004c*/ 	.word	0x00000000
        /*0050*/ 	.short	0x0004
        /*0052*/ 	.short	0x0020
        /*0054*/ 	.byte	0x00, 0xf4, 0x21, 0x00


	//----- nvinfo : EIATTR_KPARAM_INFO
	.align		4
.L_21:
        /*0058*/ 	.byte	0x04, 0x17
        /*005a*/ 	.short	(.L_23 - .L_22)
.L_22:
        /*005c*/ 	.word	0x00000000
        /*0060*/ 	.short	0x0003
        /*0062*/ 	.short	0x0018
        /*0064*/ 	.byte	0x00, 0xf4, 0x21, 0x00


	//----- nvinfo : EIATTR_KPARAM_INFO
	.align		4
.L_23:
        /*0068*/ 	.byte	0x04, 0x17
        /*006a*/ 	.short	(.L_25 - .L_24)
.L_24:
        /*006c*/ 	.word	0x00000000
        /*0070*/ 	.short	0x0002
        /*0072*/ 	.short	0x0010
        /*0074*/ 	.byte	0x00, 0xf4, 0x21, 0x00


	//----- nvinfo : EIATTR_KPARAM_INFO
	.align		4
.L_25:
        /*0078*/ 	.byte	0x04, 0x17
        /*007a*/ 	.short	(.L_27 - .L_26)
.L_26:
        /*007c*/ 	.word	0x00000000
        /*0080*/ 	.short	0x0001
        /*0082*/ 	.short	0x0008
        /*0084*/ 	.byte	0x00, 0xf4, 0x21, 0x00


	//----- nvinfo : EIATTR_KPARAM_INFO
	.align		4
.L_27:
        /*0088*/ 	.byte	0x04, 0x17
        /*008a*/ 	.short	(.L_29 - .L_28)
.L_28:
        /*008c*/ 	.word	0x00000000
        /*0090*/ 	.short	0x0000
        /*0092*/ 	.short	0x0000
        /*0094*/ 	.byte	0x00, 0xf4, 0x21, 0x00


	//----- nvinfo : EIATTR_SPARSE_MMA_MASK
	.align		4
.L_29:
        /*0098*/ 	.byte	0x03, 0x50
        /*009a*/ 	.short	0x0000


	//----- nvinfo : EIATTR_MAXREG_COUNT
	.align		4
        /*009c*/ 	.byte	0x03, 0x1b
        /*009e*/ 	.short	0x00ff


	//----- nvinfo : EIATTR_EXIT_INSTR_OFFSETS
	.align		4
        /*00a0*/ 	.byte	0x04, 0x1c
        /*00a2*/ 	.short	(.L_31 - .L_30)


	//   ....[0]....
.L_30:
        /*00a4*/ 	.word	0x000005d0


	//   ....[1]....
        /*00a8*/ 	.word	0x000005f0


	//----- nvinfo : EIATTR_REQNTID
	.align		4
.L_31:
        /*00ac*/ 	.byte	0x04, 0x10
        /*00ae*/ 	.short	(.L_33 - .L_32)
.L_32:
        /*00b0*/ 	.word	0x00000080
        /*00b4*/ 	.word	0x00000001
        /*00b8*/ 	.word	0x00000001


	//----- nvinfo : EIATTR_CBANK_PARAM_SIZE
	.align		4
.L_33:
        /*00bc*/ 	.byte	0x03, 0x19
        /*00be*/ 	.short	0x0040


	//----- nvinfo : EIATTR_PARAM_CBANK
	.align		4
        /*00c0*/ 	.byte	0x04, 0x0a
        /*00c2*/ 	.short	(.L_35 - .L_34)
	.align		4
.L_34:
        /*00c4*/ 	.word	index@(.nv.constant0.triton_poi_fused__native_batch_norm_legit_no_training_add_23)
        /*00c8*/ 	.short	0x0210
        /*00ca*/ 	.short	0x0040


	//----- nvinfo : EIATTR_SW_WAR
	.align		4
.L_35:
        /*00cc*/ 	.byte	0x04, 0x36
        /*00ce*/ 	.short	(.L_37 - .L_36)
.L_36:
        /*00d0*/ 	.word	0x00000008
.L_37:


//--------------------- .nv.callgraph             --------------------------
	.section	.nv.callgraph,"",@"SHT_CUDA_CALLGRAPH"
	.align	4
	.sectionentsize	8
	.align		4
        /*0000*/ 	.word	0x00000000
	.align		4
        /*0004*/ 	.word	0xffffffff
	.align		4
        /*0008*/ 	.word	0x00000000
	.align		4
        /*000c*/ 	.word	0xfffffffe
	.align		4
        /*0010*/ 	.word	0x00000000
	.align		4
        /*0014*/ 	.word	0xfffffffd
	.align		4
        /*0018*/ 	.word	0x00000000
	.align		4
        /*001c*/ 	.word	0xfffffffc


//--------------------- .nv.constant4             --------------------------
	.section	.nv.constant4,"a",@progbits
	.align	8
	.align		8
.nv.constant4:
        /*0000*/ 	.dword	_$_str
	.align		8
        /*0008*/ 	.dword	_$_str_$_2


//--------------------- .text.triton_poi_fused__native_batch_norm_legit_no_training_add_23 --------------------------
	.section	.text.triton_poi_fused__native_batch_norm_legit_no_training_add_23,"ax",@progbits
	.sectionflags	@"SHF_BARRIERS=1"
	.align	128
        .global         triton_poi_fused__native_batch_norm_legit_no_training_add_23
        .type           triton_poi_fused__native_batch_norm_legit_no_training_add_23,@function
        .size           triton_poi_fused__native_batch_norm_legit_no_training_add_23,(.L_x_1 - triton_poi_fused__native_batch_norm_legit_no_training_add_23)
        .other          triton_poi_fused__native_batch_norm_legit_no_training_add_23,@"STO_CUDA_ENTRY STV_DEFAULT"
triton_poi_fused__native_batch_norm_legit_no_training_add_23:
.text.triton_poi_fused__native_batch_norm_legit_no_training_add_23:
[----:B------:R-:W0:Y:S01]  /*0000*/  LDC R1, c[0x0][0x28] ;  /* 0x00000a00ff017b82 */ /* 0x000e220000000800 */
[----:B------:R-:W1:Y:S07]  /*0010*/  S2R R4, SR_CTAID.X ;  /* 0x0000000000047919 */ /* 0x000e6e0000002500 */
[----:B------:R-:W2:Y:S01]  /*0020*/  LDC.64 R10, c[0x0][0x210] ;  /* 0x00008400ff0a7b82 */ /* 0x000ea20000000a00 */
[----:B------:R-:W-:Y:S01]  /*0030*/  ULDC.64 UR6, c[0x0][0x208] ;  /* 0x0000820000067ab9 */ /* 0x000fe20000000a00 */
[----:B------:R-:W3:Y:S01]  /*0040*/  S2R R3, SR_TID.X ;  /* 0x0000000000037919 */ /* 0x000ee20000002100 */
[----:B------:R-:W4:Y:S05]  /*0050*/  S2R R2, SR_CTAID.Y ;  /* 0x0000000000027919 */ /* 0x000f2a0000002600 */
[----:B------:R-:W5:Y:S01]  /*0060*/  S2UR UR5, SR_CgaCtaId ;  /* 0x00000000000579c3 */ /* 0x000f620000008800 */
[----:B------:R-:W-:-:S07]  /*0070*/  UMOV UR4, 0x400 ;  /* 0x0000040000047882 */ /* 0x000fce0000000000 */
[----:B------:R-:W5:Y:S08]  /*0080*/  LDC.64 R8, c[0x0][0x218] ;  /* 0x00008600ff087b82 */ /* 0x000f700000000a00 */
[----:B------:R-:W5:Y:S01]  /*0090*/  LDC.64 R16, c[0x0][0x228] ;  /* 0x00008a00ff107b82 */ /* 0x000f620000000a00 */
[----:B-1----:R-:W-:-:S07]  /*00a0*/  IMAD.SHL.U32 R4, R4, 0x80, RZ ;  /* 0x0000008004047824 */ /* 0x002fce00078e00ff */
[----:B------:R-:W1:Y:S01]  /*00b0*/  LDC.64 R18, c[0x0][0x230] ;  /* 0x00008c00ff127b82 */ /* 0x000e620000000a00 */
[----:B---3--:R-:W-:Y:S01]  /*00c0*/  IMAD.SHL.U32 R13, R3, 0x2, RZ ;  /* 0x00000002030d7824 */ /* 0x008fe200078e00ff */
[----:B------:R-:W-:Y:S01]  /*00d0*/  SHF.R.U32.HI R5, RZ, 0x6, R3 ;  /* 0x00000006ff057819 */ /* 0x000fe20000011603 */
[----:B----4-:R-:W-:-:S03]  /*00e0*/  IMAD.SHL.U32 R0, R2, 0x2, RZ ;  /* 0x0000000202007824 */ /* 0x010fc600078e00ff */
[----:B------:R-:W-:Y:S02]  /*00f0*/  SGXT.U32 R5, R5, 0x1 ;  /* 0x000000010505781a */ /* 0x000fe40000000000 */
[----:B------:R-:W-:Y:S02]  /*0100*/  LOP3.LUT R6, R4, 0x7e, R13, 0xf8, !PT ;  /* 0x0000007e04067812 */ /* 0x000fe400078ef80d */
[----:B------:R-:W-:Y:S02]  /*0110*/  LOP3.LUT R5, R0, R5, RZ, 0xfc, !PT ;  /* 0x0000000500057212 */ /* 0x000fe400078efcff */
[----:B------:R-:W-:-:S04]  /*0120*/  ISETP.GE.AND P0, PT, R6, 0x60, PT ;  /* 0x000000600600780c */ /* 0x000fc80003f06270 */
[C---:B------:R-:W-:Y:S01]  /*0130*/  ISETP.LT.AND P0, PT, R5.reuse, 0x40, !P0 ;  /* 0x000000400500780c */ /* 0x040fe20004701270 */
[----:B------:R-:W-:Y:S01]  /*0140*/  IMAD R5, R5, 0x60, R6 ;  /* 0x0000006005057824 */ /* 0x000fe200078e0206 */
[----:B------:R-:W-:-:S03]  /*0150*/  CS2R R6, SRZ ;  /* 0x0000000000067805 */ /* 0x000fc6000001ff00 */
[----:B--2---:R-:W-:-:S08]  /*0160*/  IMAD.WIDE R10, R5, 0x4, R10 ;  /* 0x00000004050a7825 */ /* 0x004fd000078e020a */
[----:B------:R-:W2:Y:S01]  /*0170*/  @P0 LDG.E.EL.64 R6, desc[UR6][R10.64] ;  /* 0x000000060a060981 */ /* 0x000ea2000c2e1b00 */
[----:B------:R-:W-:Y:S01]  /*0180*/  SHF.R.U32.HI R14, RZ, 0x7, R13 ;  /* 0x00000007ff0e7819 */ /* 0x000fe2000001160d */
[----:B-----5:R-:W-:Y:S01]  /*0190*/  UPRMT UR4, UR5, 0x654, UR4 ;  /* 0x0000065405047896 */ /* 0x020fe20008000004 */
[----:B------:R-:W-:Y:S02]  /*01a0*/  LOP3.LUT R12, R13, 0xfe, RZ, 0xc0, !PT ;  /* 0x000000fe0d0c7812 */ /* 0x000fe400078ec0ff */
[----:B------:R-:W-:-:S04]  /*01b0*/  SGXT.U32 R14, R14, 0x1 ;  /* 0x000000010e0e781a */ /* 0x000fc80000000000 */
[----:B------:R-:W-:Y:S02]  /*01c0*/  LOP3.LUT R13, R14, 0xfe, R13, 0xf8, !PT ;  /* 0x000000fe0e0d7812 */ /* 0x000fe400078ef80d */
[----:B------:R-:W-:Y:S02]  /*01d0*/  LEA R15, R14, UR4, 0x2 ;  /* 0x000000040e0f7c11 */ /* 0x000fe4000f8e10ff */
[----:B------:R-:W-:Y:S02]  /*01e0*/  LEA R21, R13, UR4, 0x2 ;  /* 0x000000040d157c11 */ /* 0x000fe4000f8e10ff */
[----:B------:R-:W-:Y:S01]  /*01f0*/  LEA R20, R12, R15, 0x2 ;  /* 0x0000000f0c147211 */ /* 0x000fe200078e10ff */
[----:B0-----:R-:W-:Y:S01]  /*0200*/  IMAD.WIDE R12, R5, 0x4, R8 ;  /* 0x00000004050c7825 */ /* 0x001fe200078e0208 */
[----:B------:R-:W-:Y:S01]  /*0210*/  CS2R R8, SRZ ;  /* 0x0000000000087805 */ /* 0x000fe2000001ff00 */
[----:B--2---:R-:W-:Y:S01]  /*0220*/  STS [R21], R6 ;  /* 0x0000000615007388 */ /* 0x004fe20000000800 */
[----:B------:R-:W-:Y:S01]  /*0230*/  LOP3.LUT R10, R3, 0x7f, RZ, 0xc0, !PT ;  /* 0x0000007f030a7812 */ /* 0x000fe200078ec0ff */
[----:B------:R-:W-:Y:S01]  /*0240*/  IMAD.MOV.U32 R11, RZ, RZ, RZ ;  /* 0x000000ffff0b7224 */ /* 0x000fe200078e00ff */
[----:B------:R-:W0:Y:S01]  /*0250*/  LDC.64 R14, c[0x0][0x220] ;  /* 0x00008800ff0e7b82 */ /* 0x000e220000000a00 */
[----:B------:R2:W-:Y:S07]  /*0260*/  STS [R20+0x4], R7 ;  /* 0x0000040714007388 */ /* 0x0005ee0000000800 */
[----:B------:R-:W-:Y:S01]  /*0270*/  BAR.SYNC.DEFER_BLOCKING 0x0 ;  /* 0x0000000000007b1d */ /* 0x000fe20000010000 */
[----:B------:R-:W-:-:S02]  /*0280*/  LEA R10, R10, UR4, 0x2 ;  /* 0x000000040a0a7c11 */ /* 0x000fc4000f8e10ff */
[----:B------:R-:W-:-:S05]  /*0290*/  LOP3.LUT R5, R4, 0x7f, R3, 0xf8, !PT ;  /* 0x0000007f04057812 */ /* 0x000fca00078ef803 */
[----:B--2---:R-:W2:Y:S01]  /*02a0*/  LDC.64 R6, c[0x0][0x238] ;  /* 0x00008e00ff067b82 */ /* 0x004ea20000000a00 */
[----:B------:R3:W4:Y:S01]  /*02b0*/  @P0 LDG.E.EL.64 R8, desc[UR6][R12.64] ;  /* 0x000000060c080981 */ /* 0x000722000c2e1b00 */
[C---:B------:R-:W-:Y:S01]  /*02c0*/  ISETP.GE.AND P0, PT, R5.reuse, 0x60, PT ;  /* 0x000000600500780c */ /* 0x040fe20003f06270 */
[C---:B------:R-:W-:Y:S02]  /*02d0*/  IMAD.WIDE R16, R5.reuse, 0x4, R16 ;  /* 0x0000000405107825 */ /* 0x040fe400078e0210 */
[----:B------:R-:W-:Y:S04]  /*02e0*/  LDS R4, [R10] ;  /* 0x000000000a047984 */ /* 0x000fe80000000800 */
[----:B------:R-:W-:Y:S01]  /*02f0*/  LDS R3, [R10+0x204] ;  /* 0x000204000a037984 */ /* 0x000fe20000000800 */
[----:B------:R-:W-:Y:S01]  /*0300*/  BAR.SYNC.DEFER_BLOCKING 0x0 ;  /* 0x0000000000007b1d */ /* 0x000fe20000010000 */
[----:B---3--:R-:W-:Y:S01]  /*0310*/  CS2R R12, SRZ ;  /* 0x00000000000c7805 */ /* 0x008fe2000001ff00 */
[----:B0-----:R-:W-:-:S04]  /*0320*/  IMAD.WIDE R14, R5, 0x4, R14 ;  /* 0x00000004050e7825 */ /* 0x001fc800078e020e */
[----:B-1----:R-:W-:-:S04]  /*0330*/  IMAD.WIDE R18, R5, 0x4, R18 ;  /* 0x0000000405127825 */ /* 0x002fc800078e0212 */
[----:B--2---:R-:W-:Y:S01]  /*0340*/  IMAD.WIDE R6, R5, 0x4, R6 ;  /* 0x0000000405067825 */ /* 0x004fe200078e0206 */
[----:B----4-:R0:W-:Y:S04]  /*0350*/  STS [R21], R8 ;  /* 0x0000000815007388 */ /* 0x0101e80000000800 */
[----:B------:R-:W-:Y:S01]  /*0360*/  STS [R20+0x4], R9 ;  /* 0x0000040914007388 */ /* 0x000fe20000000800 */
[----:B------:R-:W-:Y:S06]  /*0370*/  BAR.SYNC.DEFER_BLOCKING 0x0 ;  /* 0x0000000000007b1d */ /* 0x000fec0000010000 */
[----:B------:R-:W2:Y:S01]  /*0380*/  @!P0 LDG.E.EL R11, desc[UR6][R16.64] ;  /* 0x00000006100b8981 */ /* 0x000ea2000c2e1900 */
[----:B0-----:R-:W-:-:S03]  /*0390*/  IMAD.MOV.U32 R8, RZ, RZ, RZ ;  /* 0x000000ffff087224 */ /* 0x001fc600078e00ff */
[----:B------:R0:W3:Y:S04]  /*03a0*/  @!P0 LDG.E.EL R12, desc[UR6][R14.64] ;  /* 0x000000060e0c8981 */ /* 0x0000e8000c2e1900 */
[----:B------:R-:W4:Y:S04]  /*03b0*/  @!P0 LDG.E.EL R13, desc[UR6][R18.64] ;  /* 0x00000006120d8981 */ /* 0x000f28000c2e1900 */
[----:B------:R1:W4:Y:S01]  /*03c0*/  @!P0 LDG.E.EL R8, desc[UR6][R6.64] ;  /* 0x0000000606088981 */ /* 0x000322000c2e1900 */
[----:B------:R-:W-:Y:S02]  /*03d0*/  ISETP.LT.AND P0, PT, R0, 0x40, !P0 ;  /* 0x000000400000780c */ /* 0x000fe40004701270 */
[----:B0-----:R-:W-:Y:S01]  /*03e0*/  SHF.R.S32.HI R15, RZ, 0x1e, R2 ;  /* 0x0000001eff0f7819 */ /* 0x001fe20000011402 */
[----:B------:R-:W3:Y:S01]  /*03f0*/  LDS R9, [R10] ;  /* 0x000000000a097984 */ /* 0x000ee20000000800 */
[----:B------:R-:W-:-:S02]  /*0400*/  HFMA2.MMA R2, -RZ, RZ, 1.625, 0 ;  /* 0x3e800000ff027435 */ /* 0x000fc400000001ff */
[----:B------:R-:W-:Y:S01]  /*0410*/  SGXT R15, R15, 0x1 ;  /* 0x000000010f0f781a */ /* 0x000fe20000000200 */
[----:B-1----:R-:W0:Y:S03]  /*0420*/  LDC.64 R6, c[0x0][0x240] ;  /* 0x00009000ff067b82 */ /* 0x002e260000000a00 */
[----:B------:R-:W-:-:S04]  /*0430*/  LEA.HI R15, R15, R0, RZ, 0x4 ;  /* 0x000000000f0f7211 */ /* 0x000fc800078f20ff */
[----:B------:R-:W-:Y:S02]  /*0440*/  LOP3.LUT R19, R15, 0xfffffff0, RZ, 0xc0, !PT ;  /* 0xfffffff00f137812 */ /* 0x000fe400078ec0ff */
[----:B------:R-:W-:Y:S01]  /*0450*/  SHF.R.S32.HI R15, RZ, 0x4, R15 ;  /* 0x00000004ff0f7819 */ /* 0x000fe2000001140f */
[----:B--2---:R-:W-:Y:S02]  /*0460*/  FADD R16, R11, 9.9999997473787516356e-06 ;  /* 0x3727c5ac0b107421 */ /* 0x004fe40000000000 */
[----:B------:R1:W2:Y:S02]  /*0470*/  LDS R11, [R10+0x204] ;  /* 0x000204000a0b7984 */ /* 0x0002a40000000800 */
[----:B------:R-:W5:Y:S01]  /*0480*/  MUFU.SQRT R17, R16 ;  /* 0x0000001000117308 */ /* 0x000f620000002000 */
[----:B---3--:R-:W-:Y:S01]  /*0490*/  FADD R9, R9, -R12 ;  /* 0x8000000c09097221 */ /* 0x008fe20000000000 */
[C---:B-----5:R-:W-:Y:S02]  /*04a0*/  FSETP.GT.AND P1, PT, R17.reuse, 8.50705917302346158658e+37, PT ;  /* 0x7e8000001100780b */ /* 0x060fe40003f24000 */
[----:B------:R-:W-:-:S02]  /*04b0*/  FSETP.GEU.AND P2, PT, R17, 1.175494350822287508e-38, PT ;  /* 0x008000001100780b */ /* 0x000fc40003f4e000 */
[----:B-1----:R-:W-:Y:S01]  /*04c0*/  FSEL R10, R2, 1, P1 ;  /* 0x3f800000020a7808 */ /* 0x002fe20000800000 */
[----:B------:R-:W-:-:S04]  /*04d0*/  IMAD.IADD R2, R0, 0x1, -R19 ;  /* 0x0000000100027824 */ /* 0x000fc800078e0a13 */
[----:B------:R-:W-:-:S04]  /*04e0*/  IMAD R2, R15, 0x600, R2 ;  /* 0x000006000f027824 */ /* 0x000fc800078e0202 */
[----:B------:R-:W-:Y:S01]  /*04f0*/  @P1 FMUL R17, R17, 0.25 ;  /* 0x3e80000011111820 */ /* 0x000fe20000400000 */
[----:B------:R-:W-:Y:S01]  /*0500*/  LEA R5, R5, R2, 0x4 ;  /* 0x0000000205057211 */ /* 0x000fe200078e20ff */
[----:B------:R-:W-:Y:S02]  /*0510*/  @!P2 FMUL R10, R10, 16777216 ;  /* 0x4b8000000a0aa820 */ /* 0x000fe40000400000 */
[----:B------:R-:W-:Y:S02]  /*0520*/  @!P2 FMUL R17, R17, 16777216 ;  /* 0x4b8000001111a820 */ /* 0x000fe40000400000 */
[----:B0-----:R-:W-:-:S04]  /*0530*/  IMAD.WIDE R6, R5, 0x4, R6 ;  /* 0x0000000405067825 */ /* 0x001fc800078e0206 */
[----:B------:R-:W0:Y:S01]  /*0540*/  MUFU.RCP R17, R17 ;  /* 0x0000001100117308 */ /* 0x000e220000001000 */
[----:B--2---:R-:W-:Y:S01]  /*0550*/  FADD R11, R11, -R12 ;  /* 0x8000000c0b0b7221 */ /* 0x004fe20000000000 */
[----:B0-----:R-:W-:-:S04]  /*0560*/  FMUL R10, R17, R10 ;  /* 0x0000000a110a7220 */ /* 0x001fc80000400000 */
[-C--:B------:R-:W-:Y:S01]  /*0570*/  FMUL R9, R9, R10.reuse ;  /* 0x0000000a09097220 */ /* 0x080fe20000400000 */
[----:B------:R-:W-:-:S03]  /*0580*/  FMUL R11, R11, R10 ;  /* 0x0000000a0b0b7220 */ /* 0x000fc60000400000 */
[-CC-:B----4-:R-:W-:Y:S01]  /*0590*/  FFMA R9, R9, R13.reuse, R8.reuse ;  /* 0x0000000d09097223 */ /* 0x190fe20000000008 */
[----:B------:R-:W-:-:S03]  /*05a0*/  FFMA R8, R11, R13, R8 ;  /* 0x0000000d0b087223 */ /* 0x000fc60000000008 */
[----:B------:R-:W-:Y:S01]  /*05b0*/  FADD R2, R4, R9 ;  /* 0x0000000904027221 */ /* 0x000fe20000000000 */
[----:B------:R-:W-:Y:S01]  /*05c0*/  FADD R3, R3, R8 ;  /* 0x0000000803037221 */ /* 0x000fe20000000000 */
[----:B------:R-:W-:Y:S06]  /*05d0*/  @!P0 EXIT ;  /* 0x000000000000894d */ /* 0x000fec0003800000 */
[----:B------:R-:W-:Y:S01]  /*05e0*/  STG.E.64 desc[UR6][R6.64], R2 ;  /* 0x0000000206007986 */ /* 0x000fe2000c101b06 */
[----:B------:R-:W-:Y:S05]  /*05f0*/  EXIT ;  /* 0x000000000000794d */ /* 0x000fea0003800000 */
.L_x_0:
[----:B------:R-:W-:-:S00]  /*0600*/  BRA `(.L_x_0) ;  /* 0xfffffffc00fc7947 */ /* 0x000fc0000383ffff */
[----:B------:R-:W-:-:S00]  /*0610*/  NOP ;  /* 0x0000000000007918 */ /* 0x000fc00000000000 */
        /* <DEDUP_REMOVED lines=14> */
.L_x_1:


//--------------------- .nv.global.init           --------------------------
	.section	.nv.global.init,"aw",@progbits
.nv.global.init:
	.type		_$_str,@object
	.size		_$_str,(_$_str_$_2 - _$_str)
_$_str:
        /*0000*/ 	.byte	0x5f, 0x5f, 0x43, 0x55, 0x44, 0x41, 0x5f, 0x46, 0x54, 0x5a, 0x00
	.type		_$_str_$_2,@object
	.size		_$_str_$_2,(.L_1 - _$_str_$_2)
_$_str_$_2:
        /*000b*/ 	.byte	0x5f, 0x5f, 0x43, 0x55, 0x44, 0x41, 0x5f, 0x50, 0x52, 0x45, 0x43, 0x5f, 0x53, 0x51, 0x52, 0x54
        /*001b*/ 	.byte	0x00
.L_1:


//--------------------- .nv.shared.triton_poi_fused__native_batch_norm_legit_no_training_add_23 --------------------------
	.section	.nv.shared.triton_poi_fused__native_batch_norm_legit_no_training_add_23,"aw",@nobits
	.sectionflags	@""
	.align	16
	.zero		1024


//--------------------- .nv.constant0.triton_poi_fused__native_batch_norm_legit_no_training_add_23 --------------------------
	.section	.nv.constant0.triton_poi_fused__native_batch_norm_legit_no_training_add_23,"a",@progbits
	.sectionflags	@""
	.align	4
.nv.constant0.triton_poi_fused__native_batch_norm_legit_no_training_add_23:
	.zero		592
